//
// Generated by NVIDIA NVVM Compiler
//
// Compiler Build ID: CL-36424714
// Cuda compilation tools, release 13.0, V13.0.88
// Based on NVVM 20.0.0
//

.version 9.0
.target sm_100
.address_size 64

	// .globl	_Z4initPfS_S_S_

.visible .entry _Z4initPfS_S_S_(
	.param .u64 .ptr .align 1 _Z4initPfS_S_S__param_0,
	.param .u64 .ptr .align 1 _Z4initPfS_S_S__param_1,
	.param .u64 .ptr .align 1 _Z4initPfS_S_S__param_2,
	.param .u64 .ptr .align 1 _Z4initPfS_S_S__param_3
)
{
	.reg .pred 	%p<7>;
	.reg .b32 	%r<14>;
	.reg .b64 	%rd<11>;

	ld.param.u64 	%rd3, [_Z4initPfS_S_S__param_0];
	ld.param.u64 	%rd4, [_Z4initPfS_S_S__param_2];
	cvta.to.global.u64 	%rd1, %rd4;
	cvta.to.global.u64 	%rd2, %rd3;
	mov.u32 	%r4, %ctaid.x;
	mov.u32 	%r5, %ntid.x;
	mov.u32 	%r6, %tid.x;
	mad.lo.s32 	%r1, %r4, %r5, %r6;
	mov.u32 	%r7, %ctaid.y;
	mov.u32 	%r8, %ntid.y;
	mov.u32 	%r9, %tid.y;
	mad.lo.s32 	%r10, %r7, %r8, %r9;
	mad.lo.s32 	%r3, %r1, 500, %r10;
	setp.gt.s32 	%p1, %r1, 499;
	setp.gt.u32 	%p2, %r10, 499;
	or.pred  	%p3, %p1, %p2;
	@%p3 bra 	$L__BB0_3;
	mul.wide.s32 	%rd5, %r3, 4;
	add.s64 	%rd6, %rd2, %rd5;
	mov.b32 	%r11, -1088841318;
	st.global.u32 	[%rd6], %r11;
	add.s64 	%rd7, %rd1, %rd5;
	mov.b32 	%r12, 0;
	st.global.u32 	[%rd7], %r12;
	setp.ne.s32 	%p4, %r1, 250;
	setp.ne.s32 	%p5, %r10, 250;
	or.pred  	%p6, %p4, %p5;
	@%p6 bra 	$L__BB0_3;
	mul.wide.u32 	%rd8, %r3, 4;
	add.s64 	%rd9, %rd2, %rd8;
	mov.b32 	%r13, 1065353216;
	st.global.u32 	[%rd9], %r13;
	add.s64 	%rd10, %rd1, %rd8;
	st.global.u32 	[%rd10], %r13;
$L__BB0_3:
	ret;

}
	// .globl	_Z7diffusePfS_
.visible .entry _Z7diffusePfS_(
	.param .u64 .ptr .align 1 _Z7diffusePfS__param_0,
	.param .u64 .ptr .align 1 _Z7diffusePfS__param_1
)
{
	.reg .pred 	%p<2>;
	.reg .b32 	%r<16>;
	.reg .b32 	%f<11>;
	.reg .b64 	%rd<12>;

	ld.param.u64 	%rd1, [_Z7diffusePfS__param_0];
	ld.param.u64 	%rd2, [_Z7diffusePfS__param_1];
	mov.u32 	%r3, %ctaid.x;
	mov.u32 	%r4, %ntid.x;
	mov.u32 	%r5, %tid.x;
	mad.lo.s32 	%r1, %r3, %r4, %r5;
	mov.u32 	%r6, %ctaid.y;
	mov.u32 	%r7, %ntid.y;
	mov.u32 	%r8, %tid.y;
	mad.lo.s32 	%r9, %r6, %r7, %r8;
	add.s32 	%r10, %r1, -1;
	add.s32 	%r11, %r9, -1;
	max.u32 	%r12, %r10, %r11;
	setp.gt.u32 	%p1, %r12, 497;
	@%p1 bra 	$L__BB1_2;
	cvta.to.global.u64 	%rd3, %rd1;
	cvta.to.global.u64 	%rd4, %rd2;
	mad.lo.s32 	%r13, %r1, 500, %r9;
	mul.wide.u32 	%rd5, %r13, 4;
	add.s64 	%rd6, %rd3, %rd5;
	ld.global.f32 	%f1, [%rd6];
	ld.global.f32 	%f2, [%rd6+2000];
	add.s32 	%r14, %r13, -500;
	mul.wide.u32 	%rd7, %r14, 4;
	add.s64 	%rd8, %rd3, %rd7;
	ld.global.f32 	%f3, [%rd8];
	add.f32 	%f4, %f2, %f3;
	ld.global.f32 	%f5, [%rd6+4];
	add.f32 	%f6, %f4, %f5;
	add.s32 	%r15, %r13, -1;
	mul.wide.u32 	%rd9, %r15, 4;
	add.s64 	%rd10, %rd3, %rd9;
	ld.global.f32 	%f7, [%rd10];
	add.f32 	%f8, %f6, %f7;
	fma.rn.f32 	%f9, %f1, 0fC0800000, %f8;
	fma.rn.f32 	%f10, %f9, 0f3E4CCCCD, %f1;
	add.s64 	%rd11, %rd4, %rd5;
	st.global.f32 	[%rd11], %f10;
$L__BB1_2:
	ret;

}
	// .globl	_Z4copyPfS_
.visible .entry _Z4copyPfS_(
	.param .u64 .ptr .align 1 _Z4copyPfS__param_0,
	.param .u64 .ptr .align 1 _Z4copyPfS__param_1
)
{
	.reg .pred 	%p<4>;
	.reg .b32 	%r<11>;
	.reg .b32 	%f<2>;
	.reg .b64 	%rd<8>;

	ld.param.u64 	%rd1, [_Z4copyPfS__param_0];
	ld.param.u64 	%rd2, [_Z4copyPfS__param_1];
	mov.u32 	%r3, %ctaid.x;
	mov.u32 	%r4, %ntid.x;
	mov.u32 	%r5, %tid.x;
	mad.lo.s32 	%r1, %r3, %r4, %r5;
	mov.u32 	%r6, %ctaid.y;
	mov.u32 	%r7, %ntid.y;
	mov.u32 	%r8, %tid.y;
	mad.lo.s32 	%r9, %r6, %r7, %r8;
	setp.gt.s32 	%p1, %r1, 499;
	setp.gt.u32 	%p2, %r9, 499;
	or.pred  	%p3, %p1, %p2;
	@%p3 bra 	$L__BB2_2;
	cvta.to.global.u64 	%rd3, %rd1;
	cvta.to.global.u64 	%rd4, %rd2;
	mad.lo.s32 	%r10, %r1, 500, %r9;
	mul.wide.s32 	%rd5, %r10, 4;
	add.s64 	%rd6, %rd3, %rd5;
	ld.global.f32 	%f1, [%rd6];
	add.s64 	%rd7, %rd4, %rd5;
	st.global.f32 	[%rd7], %f1;
$L__BB2_2:
	ret;

}
	// .globl	_Z6updatePfS_S_S_
.visible .entry _Z6updatePfS_S_S_(
	.param .u64 .ptr .align 1 _Z6updatePfS_S_S__param_0,
	.param .u64 .ptr .align 1 _Z6updatePfS_S_S__param_1,
	.param .u64 .ptr .align 1 _Z6updatePfS_S_S__param_2,
	.param .u64 .ptr .align 1 _Z6updatePfS_S_S__param_3
)
{
	.reg .pred 	%p<21>;
	.reg .b32 	%r<33>;
	.reg .b32 	%f<27>;
	.reg .b64 	%rd<29>;

	ld.param.u64 	%rd7, [_Z6updatePfS_S_S__param_0];
	ld.param.u64 	%rd8, [_Z6updatePfS_S_S__param_1];
	ld.param.u64 	%rd9, [_Z6updatePfS_S_S__param_2];
	ld.param.u64 	%rd10, [_Z6updatePfS_S_S__param_3];
	cvta.to.global.u64 	%rd1, %rd8;
	cvta.to.global.u64 	%rd2, %rd7;
	cvta.to.global.u64 	%rd3, %rd10;
	cvta.to.global.u64 	%rd4, %rd9;
	mov.u32 	%r4, %ctaid.x;
	mov.u32 	%r5, %ntid.x;
	mov.u32 	%r6, %tid.x;
	mad.lo.s32 	%r1, %r4, %r5, %r6;
	mov.u32 	%r7, %ctaid.y;
	mov.u32 	%r8, %ntid.y;
	mov.u32 	%r9, %tid.y;
	mad.lo.s32 	%r10, %r7, %r8, %r9;
	add.s32 	%r11, %r1, -1;
	add.s32 	%r12, %r10, -1;
	max.u32 	%r13, %r11, %r12;
	setp.gt.u32 	%p3, %r13, 497;
	@%p3 bra 	$L__BB3_5;
	mad.lo.s32 	%r3, %r1, 500, %r10;
	mul.wide.u32 	%rd16, %r3, 4;
	add.s64 	%rd5, %rd4, %rd16;
	ld.global.f32 	%f1, [%rd5+2000];
	setp.ge.f32 	%p10, %f1, 0f3F800000;
	ld.global.f32 	%f2, [%rd5+4];
	setp.ge.f32 	%p11, %f2, 0f3F800000;
	selp.u32 	%r15, 1, 0, %p11;
	add.s32 	%r16, %r3, -500;
	mul.wide.u32 	%rd17, %r16, 4;
	add.s64 	%rd18, %rd4, %rd17;
	ld.global.f32 	%f3, [%rd18];
	setp.ge.f32 	%p12, %f3, 0f3F800000;
	selp.u32 	%r17, 1, 0, %p12;
	add.s32 	%r18, %r3, -1;
	mul.wide.u32 	%rd19, %r18, 4;
	add.s64 	%rd20, %rd4, %rd19;
	ld.global.f32 	%f4, [%rd20];
	setp.ge.f32 	%p13, %f4, 0f3F800000;
	selp.u32 	%r19, 1, 0, %p13;
	ld.global.f32 	%f9, [%rd5+2004];
	setp.ge.f32 	%p14, %f9, 0f3F800000;
	selp.u32 	%r20, 1, 0, %p14;
	ld.global.f32 	%f10, [%rd5+1996];
	setp.ge.f32 	%p15, %f10, 0f3F800000;
	selp.u32 	%r21, 1, 0, %p15;
	ld.global.f32 	%f11, [%rd18+4];
	setp.ge.f32 	%p16, %f11, 0f3F800000;
	selp.u32 	%r22, 1, 0, %p16;
	add.s32 	%r23, %r3, -501;
	mul.wide.u32 	%rd21, %r23, 4;
	add.s64 	%rd22, %rd4, %rd21;
	ld.global.f32 	%f12, [%rd22];
	setp.ge.f32 	%p17, %f12, 0f3F800000;
	selp.u32 	%r24, 1, 0, %p17;
	selp.b32 	%r25, -2, -3, %p10;
	add.s32 	%r26, %r25, %r15;
	add.s32 	%r27, %r26, %r17;
	add.s32 	%r28, %r27, %r19;
	add.s32 	%r29, %r28, %r20;
	add.s32 	%r30, %r29, %r21;
	add.s32 	%r31, %r30, %r22;
	add.s32 	%r32, %r31, %r24;
	cvt.rn.f32.s32 	%f13, %r32;
	mov.f32 	%f14, 0f00000000;
	copysign.f32 	%f15, %f13, %f14;
	add.f32 	%f5, %f15, 0f3F800000;
	add.s64 	%rd6, %rd2, %rd16;
	ld.global.f32 	%f6, [%rd6];
	setp.geu.f32 	%p18, %f6, %f5;
	@%p18 bra 	$L__BB3_4;
	max.f32 	%f16, %f1, %f2;
	max.f32 	%f17, %f16, %f3;
	max.f32 	%f18, %f17, %f4;
	setp.ltu.f32 	%p19, %f18, 0f3F800000;
	@%p19 bra 	$L__BB3_4;
	ld.global.f32 	%f19, [%rd5];
	sub.f32 	%f20, %f5, %f6;
	fma.rn.f32 	%f21, %f20, 0f3D99999A, %f19;
	add.s64 	%rd24, %rd3, %rd16;
	st.global.f32 	[%rd24], %f21;
	ld.global.f32 	%f22, [%rd6];
	sub.f32 	%f23, %f5, %f22;
	fma.rn.f32 	%f24, %f23, 0f3E800000, %f22;
	add.s64 	%rd25, %rd1, %rd16;
	st.global.f32 	[%rd25], %f24;
	bra.uni 	$L__BB3_10;
$L__BB3_4:
	ld.global.f32 	%f25, [%rd5];
	add.s64 	%rd27, %rd3, %rd16;
	st.global.f32 	[%rd27], %f25;
	ld.global.f32 	%f26, [%rd6];
	add.s64 	%rd28, %rd1, %rd16;
	st.global.f32 	[%rd28], %f26;
	bra.uni 	$L__BB3_10;
$L__BB3_5:
	mov.pred 	%p20, -1;
	setp.eq.s32 	%p5, %r1, 0;
	@%p5 bra 	$L__BB3_8;
	setp.eq.s32 	%p6, %r1, 499;
	@%p6 bra 	$L__BB3_8;
	setp.eq.s32 	%p20, %r10, 0;
$L__BB3_8:
	setp.ne.s32 	%p7, %r10, 499;
	not.pred 	%p8, %p20;
	and.pred  	%p9, %p8, %p7;
	@%p9 bra 	$L__BB3_10;
	mad.lo.s32 	%r14, %r1, 500, %r10;
	mul.wide.s32 	%rd11, %r14, 4;
	add.s64 	%rd12, %rd4, %rd11;
	ld.global.f32 	%f7, [%rd12];
	add.s64 	%rd13, %rd3, %rd11;
	st.global.f32 	[%rd13], %f7;
	add.s64 	%rd14, %rd2, %rd11;
	ld.global.f32 	%f8, [%rd14];
	add.s64 	%rd15, %rd1, %rd11;
	st.global.f32 	[%rd15], %f8;
$L__BB3_10:
	ret;

}


// ===== COMPILED SASS (sm_100) =====

	.target	sm_100

	.elftype	@"ET_EXEC"


//--------------------- .note.nv.tkinfo           --------------------------
	.section	.note.nv.tkinfo,"",@"SHT_NOTE"
	.sectionflags	@"SHF_NOTE_NV_TKINFO"
	.tkinfo
        /*0018*/ 	.word	0x00000002
        /*0030*/ 	.string	""
        /*0030*/ 	.string	"ptxas"
        /*0030*/ 	.string	"Cuda compilation tools, release 13.0, V13.0.88"
        /*0030*/ 	.string	"Build cuda_13.0.r13.0/compiler.36424714_0"
        /*0030*/ 	.string	"-arch sm_100 -m 64 "



//--------------------- .note.nv.cuinfo           --------------------------
	.section	.note.nv.cuinfo,"",@"SHT_NOTE"
	.sectionflags	@"SHF_NOTE_NV_CUINFO"
        /*0018*/ 	.short	0x0002
        /*001a*/ 	.short	0x0064
        /*001c*/ 	.short	0x0082
	.zero		2


//--------------------- .nv.info                  --------------------------
	.section	.nv.info,"",@"SHT_CUDA_INFO"
	.align	4


	//----- nvinfo : EIATTR_REGCOUNT
	.align		4
        /*0000*/ 	.byte	0x04, 0x2f
        /*0002*/ 	.short	(.L_1 - .L_0)
	.align		4
.L_0:
        /*0004*/ 	.word	index@(_Z4initPfS_S_S_)
        /*0008*/ 	.word	0x00000010


	//----- nvinfo : EIATTR_FRAME_SIZE
	.align		4
.L_1:
        /*000c*/ 	.byte	0x04, 0x11
        /*000e*/ 	.short	(.L_3 - .L_2)
	.align		4
.L_2:
        /*0010*/ 	.word	index@(_Z4initPfS_S_S_)
        /*0014*/ 	.word	0x00000000


	//----- nvinfo : EIATTR_REGCOUNT
	.align		4
.L_3:
        /*0018*/ 	.byte	0x04, 0x2f
        /*001a*/ 	.short	(.L_5 - .L_4)
	.align		4
.L_4:
        /*001c*/ 	.word	index@(_Z7diffusePfS_)
        /*0020*/ 	.word	0x00000010


	//----- nvinfo : EIATTR_FRAME_SIZE
	.align		4
.L_5:
        /*0024*/ 	.byte	0x04, 0x11
        /*0026*/ 	.short	(.L_7 - .L_6)
	.align		4
.L_6:
        /*0028*/ 	.word	index@(_Z7diffusePfS_)
        /*002c*/ 	.word	0x00000000


	//----- nvinfo : EIATTR_REGCOUNT
	.align		4
.L_7:
        /*0030*/ 	.byte	0x04, 0x2f
        /*0032*/ 	.short	(.L_9 - .L_8)
	.align		4
.L_8:
        /*0034*/ 	.word	index@(_Z4copyPfS_)
        /*0038*/ 	.word	0x0000000a


	//----- nvinfo : EIATTR_FRAME_SIZE
	.align		4
.L_9:
        /*003c*/ 	.byte	0x04, 0x11
        /*003e*/ 	.short	(.L_11 - .L_10)
	.align		4
.L_10:
        /*0040*/ 	.word	index@(_Z4copyPfS_)
        /*0044*/ 	.word	0x00000000


	//----- nvinfo : EIATTR_REGCOUNT
	.align		4
.L_11:
        /*0048*/ 	.byte	0x04, 0x2f
        /*004a*/ 	.short	(.L_13 - .L_12)
	.align		4
.L_12:
        /*004c*/ 	.word	index@(_Z6updatePfS_S_S_)
        /*0050*/ 	.word	0x00000017


	//----- nvinfo : EIATTR_FRAME_SIZE
	.align		4
.L_13:
        /*0054*/ 	.byte	0x04, 0x11
        /*0056*/ 	.short	(.L_15 - .L_14)
	.align		4
.L_14:
        /*0058*/ 	.word	index@(_Z6updatePfS_S_S_)
        /*005c*/ 	.word	0x00000000


	//----- nvinfo : EIATTR_MIN_STACK_SIZE
	.align		4
.L_15:
        /*0060*/ 	.byte	0x04, 0x12
        /*0062*/ 	.short	(.L_17 - .L_16)
	.align		4
.L_16:
        /*0064*/ 	.word	index@(_Z6updatePfS_S_S_)
        /*0068*/ 	.word	0x00000000


	//----- nvinfo : EIATTR_MIN_STACK_SIZE
	.align		4
.L_17:
        /*006c*/ 	.byte	0x04, 0x12
        /*006e*/ 	.short	(.L_19 - .L_18)
	.align		4
.L_18:
        /*0070*/ 	.word	index@(_Z4copyPfS_)
        /*0074*/ 	.word	0x00000000


	//----- nvinfo : EIATTR_MIN_STACK_SIZE
	.align		4
.L_19:
        /*0078*/ 	.byte	0x04, 0x12
        /*007a*/ 	.short	(.L_21 - .L_20)
	.align		4
.L_20:
        /*007c*/ 	.word	index@(_Z7diffusePfS_)
        /*0080*/ 	.word	0x00000000


	//----- nvinfo : EIATTR_MIN_STACK_SIZE
	.align		4
.L_21:
        /*0084*/ 	.byte	0x04, 0x12
        /*0086*/ 	.short	(.L_23 - .L_22)
	.align		4
.L_22:
        /*0088*/ 	.word	index@(_Z4initPfS_S_S_)
        /*008c*/ 	.word	0x00000000
.L_23:


//--------------------- .nv.compat                --------------------------
	.section	.nv.compat,"",@"SHT_CUDA_COMPAT_INFO"
	.align	4
        /*0000*/ 	.byte	0x02, 0x09, 0x00, 0x00, 0x02, 0x02, 0x01, 0x00, 0x02, 0x05, 0x05, 0x00, 0x03, 0x07, 0x01, 0x01
        /*0010*/ 	.byte	0x02, 0x03, 0x00, 0x00, 0x02, 0x06, 0x01, 0x00, 0x04, 0x0b, 0x08, 0x00, 0x01, 0x00, 0x00, 0x00
        /*0020*/ 	.byte	0x00, 0x00, 0x00, 0x00


//--------------------- .nv.info._Z6updatePfS_S_S_ --------------------------
	.section	.nv.info._Z6updatePfS_S_S_,"",@"SHT_CUDA_INFO"
	.sectionflags	@""
	.align	4


	//----- nvinfo : EIATTR_CUDA_API_VERSION
	.align		4
        /*0000*/ 	.byte	0x04, 0x37
        /*0002*/ 	.short	(.L_25 - .L_24)
.L_24:
        /*0004*/ 	.word	0x00000082


	//----- nvinfo : EIATTR_KPARAM_INFO
	.align		4
.L_25:
        /*0008*/ 	.byte	0x04, 0x17
        /*000a*/ 	.short	(.L_27 - .L_26)
.L_26:
        /*000c*/ 	.word	0x00000000
        /*0010*/ 	.short	0x0003
        /*0012*/ 	.short	0x0018
        /*0014*/ 	.byte	0x00, 0xf5, 0x21, 0x00


	//----- nvinfo : EIATTR_KPARAM_INFO
	.align		4
.L_27:
        /*0018*/ 	.byte	0x04, 0x17
        /*001a*/ 	.short	(.L_29 - .L_28)
.L_28:
        /*001c*/ 	.word	0x00000000
        /*0020*/ 	.short	0x0002
        /*0022*/ 	.short	0x0010
        /*0024*/ 	.byte	0x00, 0xf5, 0x21, 0x00


	//----- nvinfo : EIATTR_KPARAM_INFO
	.align		4
.L_29:
        /*0028*/ 	.byte	0x04, 0x17
        /*002a*/ 	.short	(.L_31 - .L_30)
.L_30:
        /*002c*/ 	.word	0x00000000
        /*0030*/ 	.short	0x0001
        /*0032*/ 	.short	0x0008
        /*0034*/ 	.byte	0x00, 0xf5, 0x21, 0x00


	//----- nvinfo : EIATTR_KPARAM_INFO
	.align		4
.L_31:
        /*0038*/ 	.byte	0x04, 0x17
        /*003a*/ 	.short	(.L_33 - .L_32)
.L_32:
        /*003c*/ 	.word	0x00000000
        /*0040*/ 	.short	0x0000
        /*0042*/ 	.short	0x0000
        /*0044*/ 	.byte	0x00, 0xf5, 0x21, 0x00


	//----- nvinfo : EIATTR_SPARSE_MMA_MASK
	.align		4
.L_33:
        /*0048*/ 	.byte	0x03, 0x50
        /*004a*/ 	.short	0x0000


	//----- nvinfo : EIATTR_MAXREG_COUNT
	.align		4
        /*004c*/ 	.byte	0x03, 0x1b
        /*004e*/ 	.short	0x00ff


	//----- nvinfo : EIATTR_MERCURY_ISA_VERSION
	.align		4
        /*0050*/ 	.byte	0x03, 0x5f
        /*0052*/ 	.short	0x0101


	//----- nvinfo : EIATTR_VRC_CTA_INIT_COUNT
	.align		4
        /*0054*/ 	.byte	0x02, 0x4a
	.zero		1
	.zero		1


	//----- nvinfo : EIATTR_EXIT_INSTR_OFFSETS
	.align		4
        /*0058*/ 	.byte	0x04, 0x1c
        /*005a*/ 	.short	(.L_35 - .L_34)


	//   ....[0]....
.L_34:
        /*005c*/ 	.word	0x000004e0


	//   ....[1]....
        /*0060*/ 	.word	0x00000570


	//   ....[2]....
        /*0064*/ 	.word	0x000005c0


	//   ....[3]....
        /*0068*/ 	.word	0x000006a0


	//----- nvinfo : EIATTR_CRS_STACK_SIZE
	.align		4
.L_35:
        /*006c*/ 	.byte	0x04, 0x1e
        /*006e*/ 	.short	(.L_37 - .L_36)
.L_36:
        /*0070*/ 	.word	0x00000000


	//----- nvinfo : EIATTR_CBANK_PARAM_SIZE
	.align		4
.L_37:
        /*0074*/ 	.byte	0x03, 0x19
        /*0076*/ 	.short	0x0020


	//----- nvinfo : EIATTR_PARAM_CBANK
	.align		4
        /*0078*/ 	.byte	0x04, 0x0a
        /*007a*/ 	.short	(.L_39 - .L_38)
	.align		4
.L_38:
        /*007c*/ 	.word	index@(.nv.constant0._Z6updatePfS_S_S_)
        /*0080*/ 	.short	0x0380
        /*0082*/ 	.short	0x0020


	//----- nvinfo : EIATTR_SW_WAR
	.align		4
.L_39:
        /*0084*/ 	.byte	0x04, 0x36
        /*0086*/ 	.short	(.L_41 - .L_40)
.L_40:
        /*0088*/ 	.word	0x00000008
.L_41:


//--------------------- .nv.info._Z4copyPfS_      --------------------------
	.section	.nv.info._Z4copyPfS_,"",@"SHT_CUDA_INFO"
	.sectionflags	@""
	.align	4


	//----- nvinfo : EIATTR_CUDA_API_VERSION
	.align		4
        /*0000*/ 	.byte	0x04, 0x37
        /*0002*/ 	.short	(.L_43 - .L_42)
.L_42:
        /*0004*/ 	.word	0x00000082


	//----- nvinfo : EIATTR_KPARAM_INFO
	.align		4
.L_43:
        /*0008*/ 	.byte	0x04, 0x17
        /*000a*/ 	.short	(.L_45 - .L_44)
.L_44:
        /*000c*/ 	.word	0x00000000
        /*0010*/ 	.short	0x0001
        /*0012*/ 	.short	0x0008
        /*0014*/ 	.byte	0x00, 0xf5, 0x21, 0x00


	//----- nvinfo : EIATTR_KPARAM_INFO
	.align		4
.L_45:
        /*0018*/ 	.byte	0x04, 0x17
        /*001a*/ 	.short	(.L_47 - .L_46)
.L_46:
        /*001c*/ 	.word	0x00000000
        /*0020*/ 	.short	0x0000
        /*0022*/ 	.short	0x0000
        /*0024*/ 	.byte	0x00, 0xf5, 0x21, 0x00


	//----- nvinfo : EIATTR_SPARSE_MMA_MASK
	.align		4
.L_47:
        /*0028*/ 	.byte	0x03, 0x50
        /*002a*/ 	.short	0x0000


	//----- nvinfo : EIATTR_MAXREG_COUNT
	.align		4
        /*002c*/ 	.byte	0x03, 0x1b
        /*002e*/ 	.short	0x00ff


	//----- nvinfo : EIATTR_MERCURY_ISA_VERSION
	.align		4
        /*0030*/ 	.byte	0x03, 0x5f
        /*0032*/ 	.short	0x0101


	//----- nvinfo : EIATTR_VRC_CTA_INIT_COUNT
	.align		4
        /*0034*/ 	.byte	0x02, 0x4a
	.zero		1
	.zero		1


	//----- nvinfo : EIATTR_EXIT_INSTR_OFFSETS
	.align		4
        /*0038*/ 	.byte	0x04, 0x1c
        /*003a*/ 	.short	(.L_49 - .L_48)


	//   ....[0]....
.L_48:
        /*003c*/ 	.word	0x000000b0


	//   ....[1]....
        /*0040*/ 	.word	0x00000140


	//----- nvinfo : EIATTR_CBANK_PARAM_SIZE
	.align		4
.L_49:
        /*0044*/ 	.byte	0x03, 0x19
        /*0046*/ 	.short	0x0010


	//----- nvinfo : EIATTR_PARAM_CBANK
	.align		4
        /*0048*/ 	.byte	0x04, 0x0a
        /*004a*/ 	.short	(.L_51 - .L_50)
	.align		4
.L_50:
        /*004c*/ 	.word	index@(.nv.constant0._Z4copyPfS_)
        /*0050*/ 	.short	0x0380
        /*0052*/ 	.short	0x0010


	//----- nvinfo : EIATTR_SW_WAR
	.align		4
.L_51:
        /*0054*/ 	.byte	0x04, 0x36
        /*0056*/ 	.short	(.L_53 - .L_52)
.L_52:
        /*0058*/ 	.word	0x00000008
.L_53:


//--------------------- .nv.info._Z7diffusePfS_   --------------------------
	.section	.nv.info._Z7diffusePfS_,"",@"SHT_CUDA_INFO"
	.sectionflags	@""
	.align	4


	//----- nvinfo : EIATTR_CUDA_API_VERSION
	.align		4
        /*0000*/ 	.byte	0x04, 0x37
        /*0002*/ 	.short	(.L_55 - .L_54)
.L_54:
        /*0004*/ 	.word	0x00000082


	//----- nvinfo : EIATTR_KPARAM_INFO
	.align		4
.L_55:
        /*0008*/ 	.byte	0x04, 0x17
        /*000a*/ 	.short	(.L_57 - .L_56)
.L_56:
        /*000c*/ 	.word	0x00000000
        /*0010*/ 	.short	0x0001
        /*0012*/ 	.short	0x0008
        /*0014*/ 	.byte	0x00, 0xf5, 0x21, 0x00


	//----- nvinfo : EIATTR_KPARAM_INFO
	.align		4
.L_57:
        /*0018*/ 	.byte	0x04, 0x17
        /*001a*/ 	.short	(.L_59 - .L_58)
.L_58:
        /*001c*/ 	.word	0x00000000
        /*0020*/ 	.short	0x0000
        /*0022*/ 	.short	0x0000
        /*0024*/ 	.byte	0x00, 0xf5, 0x21, 0x00


	//----- nvinfo : EIATTR_SPARSE_MMA_MASK
	.align		4
.L_59:
        /*0028*/ 	.byte	0x03, 0x50
        /*002a*/ 	.short	0x0000


	//----- nvinfo : EIATTR_MAXREG_COUNT
	.align		4
        /*002c*/ 	.byte	0x03, 0x1b
        /*002e*/ 	.short	0x00ff


	//----- nvinfo : EIATTR_MERCURY_ISA_VERSION
	.align		4
        /*0030*/ 	.byte	0x03, 0x5f
        /*0032*/ 	.short	0x0101


	//----- nvinfo : EIATTR_VRC_CTA_INIT_COUNT
	.align		4
        /*0034*/ 	.byte	0x02, 0x4a
	.zero		1
	.zero		1


	//----- nvinfo : EIATTR_EXIT_INSTR_OFFSETS
	.align		4
        /*0038*/ 	.byte	0x04, 0x1c
        /*003a*/ 	.short	(.L_61 - .L_60)


	//   ....[0]....
.L_60:
        /*003c*/ 	.word	0x000000c0


	//   ....[1]....
        /*0040*/ 	.word	0x00000220


	//----- nvinfo : EIATTR_CBANK_PARAM_SIZE
	.align		4
.L_61:
        /*0044*/ 	.byte	0x03, 0x19
        /*0046*/ 	.short	0x0010


	//----- nvinfo : EIATTR_PARAM_CBANK
	.align		4
        /*0048*/ 	.byte	0x04, 0x0a
        /*004a*/ 	.short	(.L_63 - .L_62)
	.align		4
.L_62:
        /*004c*/ 	.word	index@(.nv.constant0._Z7diffusePfS_)
        /*0050*/ 	.short	0x0380
        /*0052*/ 	.short	0x0010


	//----- nvinfo : EIATTR_SW_WAR
	.align		4
.L_63:
        /*0054*/ 	.byte	0x04, 0x36
        /*0056*/ 	.short	(.L_65 - .L_64)
.L_64:
        /*0058*/ 	.word	0x00000008
.L_65:


//--------------------- .nv.info._Z4initPfS_S_S_  --------------------------
	.section	.nv.info._Z4initPfS_S_S_,"",@"SHT_CUDA_INFO"
	.sectionflags	@""
	.align	4


	//----- nvinfo : EIATTR_CUDA_API_VERSION
	.align		4
        /*0000*/ 	.byte	0x04, 0x37
        /*0002*/ 	.short	(.L_67 - .L_66)
.L_66:
        /*0004*/ 	.word	0x00000082


	//----- nvinfo : EIATTR_KPARAM_INFO
	.align		4
.L_67:
        /*0008*/ 	.byte	0x04, 0x17
        /*000a*/ 	.short	(.L_69 - .L_68)
.L_68:
        /*000c*/ 	.word	0x00000000
        /*0010*/ 	.short	0x0003
        /*0012*/ 	.short	0x0018
        /*0014*/ 	.byte	0x00, 0xf5, 0x21, 0x00


	//----- nvinfo : EIATTR_KPARAM_INFO
	.align		4
.L_69:
        /*0018*/ 	.byte	0x04, 0x17
        /*001a*/ 	.short	(.L_71 - .L_70)
.L_70:
        /*001c*/ 	.word	0x00000000
        /*0020*/ 	.short	0x0002
        /*0022*/ 	.short	0x0010
        /*0024*/ 	.byte	0x00, 0xf5, 0x21, 0x00


	//----- nvinfo : EIATTR_KPARAM_INFO
	.align		4
.L_71:
        /*0028*/ 	.byte	0x04, 0x17
        /*002a*/ 	.short	(.L_73 - .L_72)
.L_72:
        /*002c*/ 	.word	0x00000000
        /*0030*/ 	.short	0x0001
        /*0032*/ 	.short	0x0008
        /*0034*/ 	.byte	0x00, 0xf5, 0x21, 0x00


	//----- nvinfo : EIATTR_KPARAM_INFO
	.align		4
.L_73:
        /*0038*/ 	.byte	0x04, 0x17
        /*003a*/ 	.short	(.L_75 - .L_74)
.L_74:
        /*003c*/ 	.word	0x00000000
        /*0040*/ 	.short	0x0000
        /*0042*/ 	.short	0x0000
        /*0044*/ 	.byte	0x00, 0xf5, 0x21, 0x00


	//----- nvinfo : EIATTR_SPARSE_MMA_MASK
	.align		4
.L_75:
        /*0048*/ 	.byte	0x03, 0x50
        /*004a*/ 	.short	0x0000


	//----- nvinfo : EIATTR_MAXREG_COUNT
	.align		4
        /*004c*/ 	.byte	0x03, 0x1b
        /*004e*/ 	.short	0x00ff


	//----- nvinfo : EIATTR_MERCURY_ISA_VERSION
	.align		4
        /*0050*/ 	.byte	0x03, 0x5f
        /*0052*/ 	.short	0x0101


	//----- nvinfo : EIATTR_VRC_CTA_INIT_COUNT
	.align		4
        /*0054*/ 	.byte	0x02, 0x4a
	.zero		1
	.zero		1


	//----- nvinfo : EIATTR_EXIT_INSTR_OFFSETS
	.align		4
        /*0058*/ 	.byte	0x04, 0x1c
        /*005a*/ 	.short	(.L_77 - .L_76)


	//   ....[0]....
.L_76:
        /*005c*/ 	.word	0x000000b0


	//   ....[1]....
        /*0060*/ 	.word	0x00000170


	//   ....[2]....
        /*0064*/ 	.word	0x000001d0


	//----- nvinfo : EIATTR_CBANK_PARAM_SIZE
	.align		4
.L_77:
        /*0068*/ 	.byte	0x03, 0x19
        /*006a*/ 	.short	0x0020


	//----- nvinfo : EIATTR_PARAM_CBANK
	.align		4
        /*006c*/ 	.byte	0x04, 0x0a
        /*006e*/ 	.short	(.L_79 - .L_78)
	.align		4
.L_78:
        /*0070*/ 	.word	index@(.nv.constant0._Z4initPfS_S_S_)
        /*0074*/ 	.short	0x0380
        /*0076*/ 	.short	0x0020


	//----- nvinfo : EIATTR_SW_WAR
	.align		4
.L_79:
        /*0078*/ 	.byte	0x04, 0x36
        /*007a*/ 	.short	(.L_81 - .L_80)
.L_80:
        /*007c*/ 	.word	0x00000008
.L_81:


//--------------------- .nv.callgraph             --------------------------
	.section	.nv.callgraph,"",@"SHT_CUDA_CALLGRAPH"
	.align	4
	.sectionentsize	8
	.align		4
        /*0000*/ 	.word	0x00000000
	.align		4
        /*0004*/ 	.word	0xffffffff
	.align		4
        /*0008*/ 	.word	0x00000000
	.align		4
        /*000c*/ 	.word	0xfffffffe
	.align		4
        /*0010*/ 	.word	0x00000000
	.align		4
        /*0014*/ 	.word	0xfffffffd
	.align		4
        /*0018*/ 	.word	0x00000000
	.align		4
        /*001c*/ 	.word	0xfffffffc


//--------------------- .text._Z6updatePfS_S_S_   --------------------------
	.section	.text._Z6updatePfS_S_S_,"ax",@progbits
	.align	128
        .global         _Z6updatePfS_S_S_
        .type           _Z6updatePfS_S_S_,@function
        .size           _Z6updatePfS_S_S_,(.L_x_6 - _Z6updatePfS_S_S_)
        .other          _Z6updatePfS_S_S_,@"STO_CUDA_ENTRY STV_DEFAULT"
_Z6updatePfS_S_S_:
.text._Z6updatePfS_S_S_:
[----:B------:R-:W-:Y:S01]  /*0000*/  LDC R1, c[0x0][0x37c] ;  /* 0x0000df00ff017b82 */ /* 0x000fe20000000800 */
[----:B------:R-:W0:Y:S07]  /*0010*/  S2R R2, SR_TID.Y ;  /* 0x0000000000027919 */ /* 0x000e2e0000002200 */
[----:B------:R-:W1:Y:S01]  /*0020*/  LDC R0, c[0x0][0x360] ;  /* 0x0000d800ff007b82 */ /* 0x000e620000000800 */
[----:B------:R-:W1:Y:S07]  /*0030*/  S2R R3, SR_TID.X ;  /* 0x0000000000037919 */ /* 0x000e6e0000002100 */
[----:B------:R-:W0:Y:S08]  /*0040*/  S2UR UR5, SR_CTAID.Y ;  /* 0x00000000000579c3 */ /* 0x000e300000002600 */
[----:B------:R-:W0:Y:S08]  /*0050*/  LDC R7, c[0x0][0x364] ;  /* 0x0000d900ff077b82 */ /* 0x000e300000000800 */
[----:B------:R-:W1:Y:S01]  /*0060*/  S2UR UR4, SR_CTAID.X ;  /* 0x00000000000479c3 */ /* 0x000e620000002500 */
[----:B0-----:R-:W-:-:S02]  /*0070*/  IMAD R7, R7, UR5, R2 ;  /* 0x0000000507077c24 */ /* 0x001fc4000f8e0202 */
[----:B-1----:R-:W-:-:S03]  /*0080*/  IMAD R0, R0, UR4, R3 ;  /* 0x0000000400007c24 */ /* 0x002fc6000f8e0203 */
[----:B------:R-:W-:Y:S01]  /*0090*/  IADD3 R3, PT, PT, R7, -0x1, RZ ;  /* 0xffffffff07037810 */ /* 0x000fe20007ffe0ff */
[----:B------:R-:W0:Y:S03]  /*00a0*/  LDCU.64 UR4, c[0x0][0x358] ;  /* 0x00006b00ff0477ac */ /* 0x000e260008000a00 */
[----:B------:R-:W-:-:S04]  /*00b0*/  VIADDMNMX.U32 R3, R0, 0xffffffff, R3, !PT ;  /* 0xffffffff00037846 */ /* 0x000fc80007800003 */
[----:B------:R-:W-:-:S13]  /*00c0*/  ISETP.GT.U32.AND P0, PT, R3, 0x1f1, PT ;  /* 0x000001f10300780c */ /* 0x000fda0003f04070 */
[----:B0-----:R-:W-:Y:S05]  /*00d0*/  @P0 BRA `(.L_x_0) ;  /* 0x0000000400280947 */ /* 0x001fea0003800000 */
[----:B------:R-:W0:Y:S01]  /*00e0*/  LDC.64 R4, c[0x0][0x390] ;  /* 0x0000e400ff047b82 */ /* 0x000e220000000a00 */
[----:B------:R-:W-:-:S05]  /*00f0*/  IMAD R0, R0, 0x1f4, R7 ;  /* 0x000001f400007824 */ /* 0x000fca00078e0207 */
[C---:B------:R-:W-:Y:S01]  /*0100*/  IADD3 R13, PT, PT, R0.reuse, -0x1f4, RZ ;  /* 0xfffffe0c000d7810 */ /* 0x040fe20007ffe0ff */
[C---:B------:R-:W-:Y:S02]  /*0110*/  VIADD R15, R0.reuse, 0xffffffff ;  /* 0xffffffff000f7836 */ /* 0x040fe40000000000 */
[----:B0-----:R-:W-:-:S05]  /*0120*/  IMAD.WIDE.U32 R2, R0, 0x4, R4 ;  /* 0x0000000400027825 */ /* 0x001fca00078e0004 */
[----:B------:R-:W2:Y:S01]  /*0130*/  LDG.E R7, desc[UR4][R2.64+0x4] ;  /* 0x0000040402077981 */ /* 0x000ea2000c1e1900 */
[----:B------:R-:W-:-:S03]  /*0140*/  IMAD.WIDE.U32 R12, R13, 0x4, R4 ;  /* 0x000000040d0c7825 */ /* 0x000fc600078e0004 */
[----:B------:R-:W3:Y:S01]  /*0150*/  LDG.E R6, desc[UR4][R2.64+0x7d0] ;  /* 0x0007d00402067981 */ /* 0x000ee2000c1e1900 */
[----:B------:R-:W-:-:S03]  /*0160*/  IMAD.WIDE.U32 R14, R15, 0x4, R4 ;  /* 0x000000040f0e7825 */ /* 0x000fc600078e0004 */
[----:B------:R-:W4:Y:S04]  /*0170*/  LDG.E R8, desc[UR4][R12.64] ;  /* 0x000000040c087981 */ /* 0x000f28000c1e1900 */
[----:B------:R0:W5:Y:S04]  /*0180*/  LDG.E R9, desc[UR4][R14.64] ;  /* 0x000000040e097981 */ /* 0x000168000c1e1900 */
[----:B------:R-:W5:Y:S01]  /*0190*/  LDG.E R18, desc[UR4][R2.64+0x7d4] ;  /* 0x0007d40402127981 */ /* 0x000f62000c1e1900 */
[----:B------:R-:W-:-:S03]  /*01a0*/  IADD3 R17, PT, PT, R0, -0x1f5, RZ ;  /* 0xfffffe0b00117810 */ /* 0x000fc60007ffe0ff */
[----:B------:R-:W5:Y:S02]  /*01b0*/  LDG.E R19, desc[UR4][R2.64+0x7cc] ;  /* 0x0007cc0402137981 */ /* 0x000f64000c1e1900 */
[----:B------:R-:W-:Y:S02]  /*01c0*/  IMAD.WIDE.U32 R16, R17, 0x4, R4 ;  /* 0x0000000411107825 */ /* 0x000fe400078e0004 */
[----:B------:R1:W5:Y:S01]  /*01d0*/  LDG.E R20, desc[UR4][R12.64+0x4] ;  /* 0x000004040c147981 */ /* 0x000362000c1e1900 */
[----:B------:R-:W0:Y:S03]  /*01e0*/  LDC.64 R4, c[0x0][0x380] ;  /* 0x0000e000ff047b82 */ /* 0x000e260000000a00 */
[----:B------:R-:W5:Y:S01]  /*01f0*/  LDG.E R16, desc[UR4][R16.64] ;  /* 0x0000000410107981 */ /* 0x000f62000c1e1900 */
[----:B0-----:R-:W-:-:S05]  /*0200*/  IMAD.WIDE.U32 R4, R0, 0x4, R4 ;  /* 0x0000000400047825 */ /* 0x001fca00078e0004 */
[----:B------:R-:W5:Y:S01]  /*0210*/  LDG.E R10, desc[UR4][R4.64] ;  /* 0x00000004040a7981 */ /* 0x000f62000c1e1900 */
[----:B------:R-:W-:Y:S01]  /*0220*/  IMAD.MOV.U32 R14, RZ, RZ, -0x1 ;  /* 0xffffffffff0e7424 */ /* 0x000fe200078e00ff */
[----:B--2---:R-:W-:Y:S02]  /*0230*/  FSETP.GE.AND P1, PT, R7, 1, PT ;  /* 0x3f8000000700780b */ /* 0x004fe40003f26000 */
[C---:B---3--:R-:W-:Y:S02]  /*0240*/  FSETP.GE.AND P0, PT, R6.reuse, 1, PT ;  /* 0x3f8000000600780b */ /* 0x048fe40003f06000 */
[----:B------:R-:W-:Y:S02]  /*0250*/  SEL R11, RZ, 0x1, !P1 ;  /* 0x00000001ff0b7807 */ /* 0x000fe40004800000 */
[----:B----4-:R-:W-:-:S04]  /*0260*/  FMNMX3 R6, R6, R7, R8, !PT ;  /* 0x0000000706067276 */ /* 0x010fc80007800008 */
[----:B-----5:R-:W-:-:S03]  /*0270*/  FMNMX R6, R9, R6, !PT ;  /* 0x0000000609067209 */ /* 0x020fc60007800000 */
[----:B------:R-:W-:Y:S02]  /*0280*/  @!P1 IADD3 R14, PT, PT, RZ, -0x2, RZ ;  /* 0xfffffffeff0e9810 */ /* 0x000fe40007ffe0ff */
[----:B------:R-:W-:Y:S01]  /*0290*/  FSETP.GE.AND P1, PT, R8, 1, PT ;  /* 0x3f8000000800780b */ /* 0x000fe20003f26000 */
[----:B------:R-:W-:Y:S01]  /*02a0*/  @!P0 VIADD R14, R11, 0xfffffffd ;  /* 0xfffffffd0b0e8836 */ /* 0x000fe20000000000 */
[----:B------:R-:W-:-:S04]  /*02b0*/  FSETP.GE.AND P0, PT, R9, 1, PT ;  /* 0x3f8000000900780b */ /* 0x000fc80003f06000 */
[----:B------:R-:W-:-:S07]  /*02c0*/  IADD3 R11, PT, PT, R14, 0x1, RZ ;  /* 0x000000010e0b7810 */ /* 0x000fce0007ffe0ff */
[----:B------:R-:W-:Y:S01]  /*02d0*/  @!P1 IMAD.MOV R11, RZ, RZ, R14 ;  /* 0x000000ffff0b9224 */ /* 0x000fe200078e020e */
[----:B------:R-:W-:-:S04]  /*02e0*/  FSETP.GE.AND P1, PT, R18, 1, PT ;  /* 0x3f8000001200780b */ /* 0x000fc80003f26000 */
[----:B-1----:R-:W-:Y:S01]  /*02f0*/  IADD3 R12, PT, PT, R11, 0x1, RZ ;  /* 0x000000010b0c7810 */ /* 0x002fe20007ffe0ff */
[----:B------:R-:W-:Y:S01]  /*0300*/  @!P0 IMAD.MOV R12, RZ, RZ, R11 ;  /* 0x000000ffff0c8224 */ /* 0x000fe200078e020b */
[----:B------:R-:W-:-:S04]  /*0310*/  FSETP.GE.AND P0, PT, R19, 1, PT ;  /* 0x3f8000001300780b */ /* 0x000fc80003f06000 */
[----:B------:R-:W-:-:S03]  /*0320*/  IADD3 R11, PT, PT, R12, 0x1, RZ ;  /* 0x000000010c0b7810 */ /* 0x000fc60007ffe0ff */
[----:B------:R-:W-:Y:S01]  /*0330*/  @!P1 IMAD.MOV R11, RZ, RZ, R12 ;  /* 0x000000ffff0b9224 */ /* 0x000fe200078e020c */
[----:B------:R-:W-:-:S04]  /*0340*/  FSETP.GE.AND P1, PT, R20, 1, PT ;  /* 0x3f8000001400780b */ /* 0x000fc80003f26000 */
[----:B------:R-:W-:Y:S01]  /*0350*/  IADD3 R12, PT, PT, R11, 0x1, RZ ;  /* 0x000000010b0c7810 */ /* 0x000fe20007ffe0ff */
[----:B------:R-:W-:Y:S01]  /*0360*/  @!P0 IMAD.MOV R12, RZ, RZ, R11 ;  /* 0x000000ffff0c8224 */ /* 0x000fe200078e020b */
[----:B------:R-:W-:-:S04]  /*0370*/  FSETP.GE.AND P0, PT, R16, 1, PT ;  /* 0x3f8000001000780b */ /* 0x000fc80003f06000 */
[----:B------:R-:W-:-:S03]  /*0380*/  IADD3 R13, PT, PT, R12, 0x1, RZ ;  /* 0x000000010c0d7810 */ /* 0x000fc60007ffe0ff */
[----:B------:R-:W-:-:S05]  /*0390*/  @!P1 IMAD.MOV R13, RZ, RZ, R12 ;  /* 0x000000ffff0d9224 */ /* 0x000fca00078e020c */
[----:B------:R-:W-:Y:S01]  /*03a0*/  IADD3 R11, PT, PT, R13, 0x1, RZ ;  /* 0x000000010d0b7810 */ /* 0x000fe20007ffe0ff */
[----:B------:R-:W-:Y:S01]  /*03b0*/  @!P0 IMAD.MOV R11, RZ, RZ, R13 ;  /* 0x000000ffff0b8224 */ /* 0x000fe200078e020d */
[----:B------:R-:W-:-:S04]  /*03c0*/  FSETP.GE.AND P0, PT, R6, 1, PT ;  /* 0x3f8000000600780b */ /* 0x000fc80003f06000 */
[----:B------:R-:W-:-:S04]  /*03d0*/  I2FP.F32.S32 R11, R11 ;  /* 0x0000000b000b7245 */ /* 0x000fc80000201400 */
[----:B------:R-:W-:-:S05]  /*03e0*/  LOP3.LUT R11, RZ, 0x80000000, R11, 0xb8, !PT ;  /* 0x80000000ff0b7812 */ /* 0x000fca00078eb80b */
[----:B------:R-:W-:-:S05]  /*03f0*/  FADD R13, R11, 1 ;  /* 0x3f8000000b0d7421 */ /* 0x000fca0000000000 */
[----:B------:R-:W-:-:S13]  /*0400*/  FSETP.GEU.OR P0, PT, R10, R13, !P0 ;  /* 0x0000000d0a00720b */ /* 0x000fda000470e400 */
[----:B------:R-:W-:Y:S05]  /*0410*/  @P0 BRA `(.L_x_1) ;  /* 0x0000000000340947 */ /* 0x000fea0003800000 */
[----:B------:R-:W2:Y:S01]  /*0420*/  LDG.E R2, desc[UR4][R2.64] ;  /* 0x0000000402027981 */ /* 0x000ea2000c1e1900 */
[----:B------:R-:W0:Y:S01]  /*0430*/  LDC.64 R6, c[0x0][0x398] ;  /* 0x0000e600ff067b82 */ /* 0x000e220000000a00 */
[----:B------:R-:W-:Y:S01]  /*0440*/  FADD R9, R13, -R10 ;  /* 0x8000000a0d097221 */ /* 0x000fe20000000000 */
[----:B0-----:R-:W-:-:S04]  /*0450*/  IMAD.WIDE.U32 R6, R0, 0x4, R6 ;  /* 0x0000000400067825 */ /* 0x001fc800078e0006 */
[----:B--2---:R-:W-:Y:S02]  /*0460*/  FFMA R11, R9, 0.07500000298023223877, R2 ;  /* 0x3d99999a090b7823 */ /* 0x004fe40000000002 */
[----:B------:R-:W0:Y:S03]  /*0470*/  LDC.64 R8, c[0x0][0x388] ;  /* 0x0000e200ff087b82 */ /* 0x000e260000000a00 */
[----:B------:R-:W-:Y:S04]  /*0480*/  STG.E desc[UR4][R6.64], R11 ;  /* 0x0000000b06007986 */ /* 0x000fe8000c101904 */
[----:B------:R-:W2:Y:S01]  /*0490*/  LDG.E R4, desc[UR4][R4.64] ;  /* 0x0000000404047981 */ /* 0x000ea2000c1e1900 */
[----:B0-----:R-:W-:-:S04]  /*04a0*/  IMAD.WIDE.U32 R8, R0, 0x4, R8 ;  /* 0x0000000400087825 */ /* 0x001fc800078e0008 */
[----:B--2---:R-:W-:-:S04]  /*04b0*/  FADD R13, R13, -R4 ;  /* 0x800000040d0d7221 */ /* 0x004fc80000000000 */
[----:B------:R-:W-:-:S05]  /*04c0*/  FFMA R13, R13, 0.25, R4 ;  /* 0x3e8000000d0d7823 */ /* 0x000fca0000000004 */
[----:B------:R-:W-:Y:S01]  /*04d0*/  STG.E desc[UR4][R8.64], R13 ;  /* 0x0000000d08007986 */ /* 0x000fe2000c101904 */
[----:B------:R-:W-:Y:S05]  /*04e0*/  EXIT ;  /* 0x000000000000794d */ /* 0x000fea0003800000 */
.L_x_1:
[----:B------:R-:W2:Y:S01]  /*04f0*/  LDG.E R3, desc[UR4][R2.64] ;  /* 0x0000000402037981 */ /* 0x000ea2000c1e1900 */
[----:B------:R-:W0:Y:S08]  /*0500*/  LDC.64 R6, c[0x0][0x398] ;  /* 0x0000e600ff067b82 */ /* 0x000e300000000a00 */
[----:B------:R-:W1:Y:S01]  /*0510*/  LDC.64 R8, c[0x0][0x388] ;  /* 0x0000e200ff087b82 */ /* 0x000e620000000a00 */
[----:B0-----:R-:W-:-:S05]  /*0520*/  IMAD.WIDE.U32 R6, R0, 0x4, R6 ;  /* 0x0000000400067825 */ /* 0x001fca00078e0006 */
[----:B--2---:R-:W-:Y:S04]  /*0530*/  STG.E desc[UR4][R6.64], R3 ;  /* 0x0000000306007986 */ /* 0x004fe8000c101904 */
[----:B------:R-:W2:Y:S01]  /*0540*/  LDG.E R5, desc[UR4][R4.64] ;  /* 0x0000000404057981 */ /* 0x000ea2000c1e1900 */
[----:B-1----:R-:W-:-:S05]  /*0550*/  IMAD.WIDE.U32 R8, R0, 0x4, R8 ;  /* 0x0000000400087825 */ /* 0x002fca00078e0008 */
[----:B--2---:R-:W-:Y:S01]  /*0560*/  STG.E desc[UR4][R8.64], R5 ;  /* 0x0000000508007986 */ /* 0x004fe2000c101904 */
[----:B------:R-:W-:Y:S05]  /*0570*/  EXIT ;  /* 0x000000000000794d */ /* 0x000fea0003800000 */
.L_x_0:
[C---:B------:R-:W-:Y:S02]  /*0580*/  ISETP.NE.AND P0, PT, R0.reuse, 0x1f3, PT ;  /* 0x000001f30000780c */ /* 0x040fe40003f05270 */
[----:B------:R-:W-:Y:S02]  /*0590*/  ISETP.NE.AND P1, PT, R7, 0x1f3, PT ;  /* 0x000001f30700780c */ /* 0x000fe40003f25270 */
[----:B------:R-:W-:-:S04]  /*05a0*/  ISETP.EQ.OR P0, PT, R0, RZ, !P0 ;  /* 0x000000ff0000720c */ /* 0x000fc80004702670 */
[----:B------:R-:W-:-:S13]  /*05b0*/  ISETP.EQ.OR P0, PT, R7, RZ, P0 ;  /* 0x000000ff0700720c */ /* 0x000fda0000702670 */
[----:B------:R-:W-:Y:S05]  /*05c0*/  @!P0 EXIT P1 ;  /* 0x000000000000894d */ /* 0x000fea0000800000 */
[----:B------:R-:W0:Y:S01]  /*05d0*/  LDC.64 R2, c[0x0][0x390] ;  /* 0x0000e400ff027b82 */ /* 0x000e220000000a00 */
[----:B------:R-:W-:-:S07]  /*05e0*/  IMAD R11, R0, 0x1f4, R7 ;  /* 0x000001f4000b7824 */ /* 0x000fce00078e0207 */
[----:B------:R-:W1:Y:S08]  /*05f0*/  LDC.64 R4, c[0x0][0x398] ;  /* 0x0000e600ff047b82 */ /* 0x000e700000000a00 */
[----:B------:R-:W2:Y:S01]  /*0600*/  LDC.64 R6, c[0x0][0x380] ;  /* 0x0000e000ff067b82 */ /* 0x000ea20000000a00 */
[----:B0-----:R-:W-:-:S07]  /*0610*/  IMAD.WIDE R2, R11, 0x4, R2 ;  /* 0x000000040b027825 */ /* 0x001fce00078e0202 */
[----:B------:R-:W0:Y:S01]  /*0620*/  LDC.64 R8, c[0x0][0x388] ;  /* 0x0000e200ff087b82 */ /* 0x000e220000000a00 */
[----:B------:R-:W3:Y:S01]  /*0630*/  LDG.E R3, desc[UR4][R2.64] ;  /* 0x0000000402037981 */ /* 0x000ee2000c1e1900 */
[----:B-1----:R-:W-:-:S04]  /*0640*/  IMAD.WIDE R4, R11, 0x4, R4 ;  /* 0x000000040b047825 */ /* 0x002fc800078e0204 */
[C---:B--2---:R-:W-:Y:S01]  /*0650*/  IMAD.WIDE R6, R11.reuse, 0x4, R6 ;  /* 0x000000040b067825 */ /* 0x044fe200078e0206 */
[----:B---3--:R-:W-:Y:S05]  /*0660*/  STG.E desc[UR4][R4.64], R3 ;  /* 0x0000000304007986 */ /* 0x008fea000c101904 */
[----:B------:R-:W2:Y:S01]  /*0670*/  LDG.E R7, desc[UR4][R6.64] ;  /* 0x0000000406077981 */ /* 0x000ea2000c1e1900 */
[----:B0-----:R-:W-:-:S05]  /*0680*/  IMAD.WIDE R8, R11, 0x4, R8 ;  /* 0x000000040b087825 */ /* 0x001fca00078e0208 */
[----:B--2---:R-:W-:Y:S01]  /*0690*/  STG.E desc[UR4][R8.64], R7 ;  /* 0x0000000708007986 */ /* 0x004fe2000c101904 */
[----:B------:R-:W-:Y:S05]  /*06a0*/  EXIT ;  /* 0x000000000000794d */ /* 0x000fea0003800000 */
.L_x_2:
[----:B------:R-:W-:-:S00]  /*06b0*/  BRA `(.L_x_2) ;  /* 0xfffffffc00fc7947 */ /* 0x000fc0000383ffff */
[----:B------:R-:W-:-:S00]  /*06c0*/  NOP ;  /* 0x0000000000007918 */ /* 0x000fc00000000000 */
        /* <DEDUP_REMOVED lines=11> */
.L_x_6:


//--------------------- .text._Z4copyPfS_         --------------------------
	.section	.text._Z4copyPfS_,"ax",@progbits
	.align	128
        .global         _Z4copyPfS_
        .type           _Z4copyPfS_,@function
        .size           _Z4copyPfS_,(.L_x_7 - _Z4copyPfS_)
        .other          _Z4copyPfS_,@"STO_CUDA_ENTRY STV_DEFAULT"
_Z4copyPfS_:
.text._Z4copyPfS_:
[----:B------:R-:W-:Y:S01]  /*0000*/  LDC R1, c[0x0][0x37c] ;  /* 0x0000df00ff017b82 */ /* 0x000fe20000000800 */
[----:B------:R-:W0:Y:S07]  /*0010*/  S2R R2, SR_TID.Y ;  /* 0x0000000000027919 */ /* 0x000e2e0000002200 */
[----:B------:R-:W1:Y:S01]  /*0020*/  LDC R0, c[0x0][0x360] ;  /* 0x0000d800ff007b82 */ /* 0x000e620000000800 */
[----:B------:R-:W1:Y:S07]  /*0030*/  S2R R3, SR_TID.X ;  /* 0x0000000000037919 */ /* 0x000e6e0000002100 */
[----:B------:R-:W0:Y:S08]  /*0040*/  S2UR UR5, SR_CTAID.Y ;  /* 0x00000000000579c3 */ /* 0x000e300000002600 */
[----:B------:R-:W0:Y:S08]  /*0050*/  LDC R5, c[0x0][0x364] ;  /* 0x0000d900ff057b82 */ /* 0x000e300000000800 */
[----:B------:R-:W1:Y:S01]  /*0060*/  S2UR UR4, SR_CTAID.X ;  /* 0x00000000000479c3 */ /* 0x000e620000002500 */
[----:B0-----:R-:W-:-:S05]  /*0070*/  IMAD R5, R5, UR5, R2 ;  /* 0x0000000505057c24 */ /* 0x001fca000f8e0202 */
[----:B------:R-:W-:Y:S01]  /*0080*/  ISETP.GT.U32.AND P0, PT, R5, 0x1f3, PT ;  /* 0x000001f30500780c */ /* 0x000fe20003f04070 */
[----:B-1----:R-:W-:-:S05]  /*0090*/  IMAD R0, R0, UR4, R3 ;  /* 0x0000000400007c24 */ /* 0x002fca000f8e0203 */
[----:B------:R-:W-:-:S13]  /*00a0*/  ISETP.GT.OR P0, PT, R0, 0x1f3, P0 ;  /* 0x000001f30000780c */ /* 0x000fda0000704670 */
[----:B------:R-:W-:Y:S05]  /*00b0*/  @P0 EXIT ;  /* 0x000000000000094d */ /* 0x000fea0003800000 */
[----:B------:R-:W0:Y:S01]  /*00c0*/  LDC.64 R2, c[0x0][0x380] ;  /* 0x0000e000ff027b82 */ /* 0x000e220000000a00 */
[----:B------:R-:W1:Y:S01]  /*00d0*/  LDCU.64 UR4, c[0x0][0x358] ;  /* 0x00006b00ff0477ac */ /* 0x000e620008000a00 */
[----:B------:R-:W-:-:S06]  /*00e0*/  IMAD R7, R0, 0x1f4, R5 ;  /* 0x000001f400077824 */ /* 0x000fcc00078e0205 */
[----:B------:R-:W2:Y:S01]  /*00f0*/  LDC.64 R4, c[0x0][0x388] ;  /* 0x0000e200ff047b82 */ /* 0x000ea20000000a00 */
[----:B0-----:R-:W-:-:S06]  /*0100*/  IMAD.WIDE R2, R7, 0x4, R2 ;  /* 0x0000000407027825 */ /* 0x001fcc00078e0202 */
[----:B-1----:R-:W3:Y:S01]  /*0110*/  LDG.E R3, desc[UR4][R2.64] ;  /* 0x0000000402037981 */ /* 0x002ee2000c1e1900 */
[----:B--2---:R-:W-:-:S05]  /*0120*/  IMAD.WIDE R4, R7, 0x4, R4 ;  /* 0x0000000407047825 */ /* 0x004fca00078e0204 */
[----:B---3--:R-:W-:Y:S01]  /*0130*/  STG.E desc[UR4][R4.64], R3 ;  /* 0x0000000304007986 */ /* 0x008fe2000c101904 */
[----:B------:R-:W-:Y:S05]  /*0140*/  EXIT ;  /* 0x000000000000794d */ /* 0x000fea0003800000 */
.L_x_3:
        /* <DEDUP_REMOVED lines=11> */
.L_x_7:


//--------------------- .text._Z7diffusePfS_      --------------------------
	.section	.text._Z7diffusePfS_,"ax",@progbits
	.align	128
        .global         _Z7diffusePfS_
        .type           _Z7diffusePfS_,@function
        .size           _Z7diffusePfS_,(.L_x_8 - _Z7diffusePfS_)
        .other          _Z7diffusePfS_,@"STO_CUDA_ENTRY STV_DEFAULT"
_Z7diffusePfS_:
.text._Z7diffusePfS_:
        /* <DEDUP_REMOVED lines=9> */
[----:B------:R-:W-:-:S04]  /*0090*/  IADD3 R5, PT, PT, R3, -0x1, RZ ;  /* 0xffffffff03057810 */ /* 0x000fc80007ffe0ff */
[----:B------:R-:W-:-:S04]  /*00a0*/  VIADDMNMX.U32 R5, R0, 0xffffffff, R5, !PT ;  /* 0xffffffff00057846 */ /* 0x000fc80007800005 */
[----:B------:R-:W-:-:S13]  /*00b0*/  ISETP.GT.U32.AND P0, PT, R5, 0x1f1, PT ;  /* 0x000001f10500780c */ /* 0x000fda0003f04070 */
[----:B------:R-:W-:Y:S05]  /*00c0*/  @P0 EXIT ;  /* 0x000000000000094d */ /* 0x000fea0003800000 */
[----:B------:R-:W0:Y:S01]  /*00d0*/  LDC.64 R6, c[0x0][0x380] ;  /* 0x0000e000ff067b82 */ /* 0x000e220000000a00 */
[----:B------:R-:W1:Y:S01]  /*00e0*/  LDCU.64 UR4, c[0x0][0x358] ;  /* 0x00006b00ff0477ac */ /* 0x000e620008000a00 */
[----:B------:R-:W-:-:S05]  /*00f0*/  IMAD R11, R0, 0x1f4, R3 ;  /* 0x000001f4000b7824 */ /* 0x000fca00078e0203 */
[C---:B------:R-:W-:Y:S02]  /*0100*/  IADD3 R5, PT, PT, R11.reuse, -0x1f4, RZ ;  /* 0xfffffe0c0b057810 */ /* 0x040fe40007ffe0ff */
[----:B------:R-:W-:-:S03]  /*0110*/  IADD3 R9, PT, PT, R11, -0x1, RZ ;  /* 0xffffffff0b097810 */ /* 0x000fc60007ffe0ff */
[----:B0-----:R-:W-:-:S04]  /*0120*/  IMAD.WIDE.U32 R4, R5, 0x4, R6 ;  /* 0x0000000405047825 */ /* 0x001fc800078e0006 */
[--C-:B------:R-:W-:Y:S02]  /*0130*/  IMAD.WIDE.U32 R2, R11, 0x4, R6.reuse ;  /* 0x000000040b027825 */ /* 0x100fe400078e0006 */
[----:B-1----:R-:W2:Y:S02]  /*0140*/  LDG.E R5, desc[UR4][R4.64] ;  /* 0x0000000404057981 */ /* 0x002ea4000c1e1900 */
[----:B------:R-:W-:Y:S02]  /*0150*/  IMAD.WIDE.U32 R6, R9, 0x4, R6 ;  /* 0x0000000409067825 */ /* 0x000fe400078e0006 */
[----:B------:R-:W2:Y:S01]  /*0160*/  LDG.E R10, desc[UR4][R2.64+0x7d0] ;  /* 0x0007d004020a7981 */ /* 0x000ea2000c1e1900 */
[----:B------:R-:W0:Y:S03]  /*0170*/  LDC.64 R8, c[0x0][0x388] ;  /* 0x0000e200ff087b82 */ /* 0x000e260000000a00 */
[----:B------:R-:W3:Y:S04]  /*0180*/  LDG.E R13, desc[UR4][R2.64+0x4] ;  /* 0x00000404020d7981 */ /* 0x000ee8000c1e1900 */
[----:B------:R-:W4:Y:S04]  /*0190*/  LDG.E R7, desc[UR4][R6.64] ;  /* 0x0000000406077981 */ /* 0x000f28000c1e1900 */
[----:B------:R-:W5:Y:S01]  /*01a0*/  LDG.E R0, desc[UR4][R2.64] ;  /* 0x0000000402007981 */ /* 0x000f62000c1e1900 */
[----:B0-----:R-:W-:-:S04]  /*01b0*/  IMAD.WIDE.U32 R8, R11, 0x4, R8 ;  /* 0x000000040b087825 */ /* 0x001fc800078e0008 */
[----:B--2---:R-:W-:-:S04]  /*01c0*/  FADD R10, R10, R5 ;  /* 0x000000050a0a7221 */ /* 0x004fc80000000000 */
[----:B---3--:R-:W-:-:S04]  /*01d0*/  FADD R10, R10, R13 ;  /* 0x0000000d0a0a7221 */ /* 0x008fc80000000000 */
[----:B----4-:R-:W-:-:S04]  /*01e0*/  FADD R13, R10, R7 ;  /* 0x000000070a0d7221 */ /* 0x010fc80000000000 */
[----:B-----5:R-:W-:-:S04]  /*01f0*/  FFMA R13, R0, -4, R13 ;  /* 0xc0800000000d7823 */ /* 0x020fc8000000000d */
[----:B------:R-:W-:-:S05]  /*0200*/  FFMA R13, R13, 0.20000000298023223877, R0 ;  /* 0x3e4ccccd0d0d7823 */ /* 0x000fca0000000000 */
[----:B------:R-:W-:Y:S01]  /*0210*/  STG.E desc[UR4][R8.64], R13 ;  /* 0x0000000d08007986 */ /* 0x000fe2000c101904 */
[----:B------:R-:W-:Y:S05]  /*0220*/  EXIT ;  /* 0x000000000000794d */ /* 0x000fea0003800000 */
.L_x_4:
        /* <DEDUP_REMOVED lines=13> */
.L_x_8:


//--------------------- .text._Z4initPfS_S_S_     --------------------------
	.section	.text._Z4initPfS_S_S_,"ax",@progbits
	.align	128
        .global         _Z4initPfS_S_S_
        .type           _Z4initPfS_S_S_,@function
        .size           _Z4initPfS_S_S_,(.L_x_9 - _Z4initPfS_S_S_)
        .other          _Z4initPfS_S_S_,@"STO_CUDA_ENTRY STV_DEFAULT"
_Z4initPfS_S_S_:
.text._Z4initPfS_S_S_:
        /* <DEDUP_REMOVED lines=14> */
[----:B------:R-:W-:Y:S01]  /*00e0*/  ISETP.NE.AND P0, PT, R3, 0xfa, PT ;  /* 0x000000fa0300780c */ /* 0x000fe20003f05270 */
[C---:B------:R-:W-:Y:S02]  /*00f0*/  IMAD R9, R0.reuse, 0x1f4, R3 ;  /* 0x000001f400097824 */ /* 0x040fe400078e0203 */
[----:B------:R-:W-:Y:S01]  /*0100*/  HFMA2 R11, -RZ, RZ, -1.7744140625, -0.002735137939453125 ;  /* 0xbf19999aff0b7431 */ /* 0x000fe200000001ff */
[----:B------:R-:W-:Y:S02]  /*0110*/  ISETP.NE.OR P0, PT, R0, 0xfa, P0 ;  /* 0x000000fa0000780c */ /* 0x000fe40000705670 */
[----:B------:R-:W2:Y:S01]  /*0120*/  LDC.64 R6, c[0x0][0x390] ;  /* 0x0000e400ff067b82 */ /* 0x000ea20000000a00 */
[----:B0-----:R-:W-:-:S05]  /*0130*/  IMAD.WIDE R2, R9, 0x4, R4 ;  /* 0x0000000409027825 */ /* 0x001fca00078e0204 */
[----:B-1----:R0:W-:Y:S01]  /*0140*/  STG.E desc[UR4][R2.64], R11 ;  /* 0x0000000b02007986 */ /* 0x0021e2000c101904 */
[----:B--2---:R-:W-:-:S05]  /*0150*/  IMAD.WIDE R12, R9, 0x4, R6 ;  /* 0x00000004090c7825 */ /* 0x004fca00078e0206 */
[----:B------:R0:W-:Y:S01]  /*0160*/  STG.E desc[UR4][R12.64], RZ ;  /* 0x000000ff0c007986 */ /* 0x0001e2000c101904 */
[----:B------:R-:W-:Y:S05]  /*0170*/  @P0 EXIT ;  /* 0x000000000000094d */ /* 0x000fea0003800000 */
[----:B0-----:R-:W-:Y:S01]  /*0180*/  IMAD.WIDE.U32 R2, R9, 0x4, R4 ;  /* 0x0000000409027825 */ /* 0x001fe200078e0004 */
[----:B------:R-:W-:-:S03]  /*0190*/  MOV R11, 0x3f800000 ;  /* 0x3f800000000b7802 */ /* 0x000fc60000000f00 */
[----:B------:R-:W-:Y:S02]  /*01a0*/  IMAD.WIDE.U32 R4, R9, 0x4, R6 ;  /* 0x0000000409047825 */ /* 0x000fe400078e0006 */
[----:B------:R-:W-:Y:S04]  /*01b0*/  STG.E desc[UR4][R2.64], R11 ;  /* 0x0000000b02007986 */ /* 0x000fe8000c101904 */
[----:B------:R-:W-:Y:S01]  /*01c0*/  STG.E desc[UR4][R4.64], R11 ;  /* 0x0000000b04007986 */ /* 0x000fe2000c101904 */
[----:B------:R-:W-:Y:S05]  /*01d0*/  EXIT ;  /* 0x000000000000794d */ /* 0x000fea0003800000 */
.L_x_5:
        /* <DEDUP_REMOVED lines=10> */
.L_x_9:


//--------------------- .nv.shared.reserved.0     --------------------------
	.section	.nv.shared.reserved.0,"aw",@nobits
	.weak		__nv_reservedSMEM_offset_0_alias
	.size		__nv_reservedSMEM_offset_0_alias, 0, 64
	.other		__nv_reservedSMEM_offset_0_alias,@"STO_CUDA_RESERVED_SHARED STV_DEFAULT"
__nv_reservedSMEM_offset_0_alias:
	.zero		0
	.zero		64


//--------------------- .nv.constant0._Z6updatePfS_S_S_ --------------------------
	.section	.nv.constant0._Z6updatePfS_S_S_,"a",@progbits
	.sectionflags	@""
	.align	4
.nv.constant0._Z6updatePfS_S_S_:
	.zero		928


//--------------------- .nv.constant0._Z4copyPfS_ --------------------------
	.section	.nv.constant0._Z4copyPfS_,"a",@progbits
	.sectionflags	@""
	.align	4
.nv.constant0._Z4copyPfS_:
	.zero		912


//--------------------- .nv.constant0._Z7diffusePfS_ --------------------------
	.section	.nv.constant0._Z7diffusePfS_,"a",@progbits
	.sectionflags	@""
	.align	4
.nv.constant0._Z7diffusePfS_:
	.zero		912


//--------------------- .nv.constant0._Z4initPfS_S_S_ --------------------------
	.section	.nv.constant0._Z4initPfS_S_S_,"a",@progbits
	.sectionflags	@""
	.align	4
.nv.constant0._Z4initPfS_S_S_:
	.zero		928


//--------------------- SYMBOLS --------------------------

	.type		.nv.reservedSmem.offset0,@object
	.size		.nv.reservedSmem.offset0,0x4
